//
// Generated by NVIDIA NVVM Compiler
//
// Compiler Build ID: CL-36424714
// Cuda compilation tools, release 13.0, V13.0.88
// Based on NVVM 20.0.0
//

.version 9.0
.target sm_100
.address_size 64

	// .globl	_Z25sgemm_shared_memory_blockiiifPKfS0_fPf
// _ZZ25sgemm_shared_memory_blockiiifPKfS0_fPfE6tile_A has been demoted
// _ZZ25sgemm_shared_memory_blockiiifPKfS0_fPfE6tile_B has been demoted

.visible .entry _Z25sgemm_shared_memory_blockiiifPKfS0_fPf(
	.param .u32 _Z25sgemm_shared_memory_blockiiifPKfS0_fPf_param_0,
	.param .u32 _Z25sgemm_shared_memory_blockiiifPKfS0_fPf_param_1,
	.param .u32 _Z25sgemm_shared_memory_blockiiifPKfS0_fPf_param_2,
	.param .f32 _Z25sgemm_shared_memory_blockiiifPKfS0_fPf_param_3,
	.param .u64 .ptr .align 1 _Z25sgemm_shared_memory_blockiiifPKfS0_fPf_param_4,
	.param .u64 .ptr .align 1 _Z25sgemm_shared_memory_blockiiifPKfS0_fPf_param_5,
	.param .f32 _Z25sgemm_shared_memory_blockiiifPKfS0_fPf_param_6,
	.param .u64 .ptr .align 1 _Z25sgemm_shared_memory_blockiiifPKfS0_fPf_param_7
)
{
	.reg .pred 	%p<3>;
	.reg .b32 	%r<32>;
	.reg .b32 	%f<110>;
	.reg .b64 	%rd<27>;
	// demoted variable
	.shared .align 4 .b8 _ZZ25sgemm_shared_memory_blockiiifPKfS0_fPfE6tile_A[4096];
	// demoted variable
	.shared .align 4 .b8 _ZZ25sgemm_shared_memory_blockiiifPKfS0_fPfE6tile_B[4096];
	ld.param.u32 	%r12, [_Z25sgemm_shared_memory_blockiiifPKfS0_fPf_param_1];
	ld.param.u32 	%r13, [_Z25sgemm_shared_memory_blockiiifPKfS0_fPf_param_2];
	ld.param.f32 	%f4, [_Z25sgemm_shared_memory_blockiiifPKfS0_fPf_param_3];
	ld.param.u64 	%rd8, [_Z25sgemm_shared_memory_blockiiifPKfS0_fPf_param_4];
	ld.param.u64 	%rd9, [_Z25sgemm_shared_memory_blockiiifPKfS0_fPf_param_5];
	ld.param.f32 	%f5, [_Z25sgemm_shared_memory_blockiiifPKfS0_fPf_param_6];
	ld.param.u64 	%rd10, [_Z25sgemm_shared_memory_blockiiifPKfS0_fPf_param_7];
	mov.u32 	%r14, %ctaid.x;
	mov.u32 	%r1, %ctaid.y;
	mov.u32 	%r2, %tid.x;
	and.b32  	%r3, %r2, 31;
	shr.u32 	%r4, %r2, 5;
	shl.b32 	%r5, %r14, 5;
	setp.lt.s32 	%p1, %r13, 1;
	mov.f32 	%f109, 0f00000000;
	@%p1 bra 	$L__BB0_3;
	mul.lo.s32 	%r16, %r13, %r5;
	mad.lo.s32 	%r17, %r13, %r4, %r3;
	and.b32  	%r18, %r2, 992;
	or.b32  	%r19, %r18, %r3;
	shl.b32 	%r20, %r19, 2;
	mov.u32 	%r21, _ZZ25sgemm_shared_memory_blockiiifPKfS0_fPfE6tile_A;
	add.s32 	%r6, %r21, %r20;
	mad.lo.s32 	%r22, %r12, %r4, %r3;
	mov.u32 	%r23, _ZZ25sgemm_shared_memory_blockiiifPKfS0_fPfE6tile_B;
	add.s32 	%r7, %r23, %r20;
	shl.b32 	%r24, %r12, 5;
	shl.b32 	%r25, %r2, 2;
	and.b32  	%r26, %r25, 3968;
	add.s32 	%r8, %r21, %r26;
	shl.b32 	%r27, %r3, 2;
	add.s32 	%r9, %r23, %r27;
	mul.wide.u32 	%rd11, %r16, 4;
	mul.wide.u32 	%rd12, %r17, 4;
	add.s64 	%rd13, %rd11, %rd12;
	cvta.to.global.u64 	%rd14, %rd8;
	add.s64 	%rd26, %rd14, %rd13;
	mul.wide.u32 	%rd15, %r1, 128;
	mul.wide.u32 	%rd16, %r22, 4;
	add.s64 	%rd17, %rd15, %rd16;
	cvta.to.global.u64 	%rd18, %rd9;
	add.s64 	%rd25, %rd18, %rd17;
	mul.wide.s32 	%rd3, %r24, 4;
	mov.f32 	%f109, 0f00000000;
	mov.b32 	%r31, 0;
$L__BB0_2:
	ld.global.f32 	%f8, [%rd26];
	st.shared.f32 	[%r6], %f8;
	ld.global.f32 	%f9, [%rd25];
	st.shared.f32 	[%r7], %f9;
	bar.sync 	0;
	ld.shared.f32 	%f10, [%r8];
	ld.shared.f32 	%f11, [%r9];
	fma.rn.f32 	%f12, %f10, %f11, %f109;
	ld.shared.f32 	%f13, [%r8+4];
	ld.shared.f32 	%f14, [%r9+128];
	fma.rn.f32 	%f15, %f13, %f14, %f12;
	ld.shared.f32 	%f16, [%r8+8];
	ld.shared.f32 	%f17, [%r9+256];
	fma.rn.f32 	%f18, %f16, %f17, %f15;
	ld.shared.f32 	%f19, [%r8+12];
	ld.shared.f32 	%f20, [%r9+384];
	fma.rn.f32 	%f21, %f19, %f20, %f18;
	ld.shared.f32 	%f22, [%r8+16];
	ld.shared.f32 	%f23, [%r9+512];
	fma.rn.f32 	%f24, %f22, %f23, %f21;
	ld.shared.f32 	%f25, [%r8+20];
	ld.shared.f32 	%f26, [%r9+640];
	fma.rn.f32 	%f27, %f25, %f26, %f24;
	ld.shared.f32 	%f28, [%r8+24];
	ld.shared.f32 	%f29, [%r9+768];
	fma.rn.f32 	%f30, %f28, %f29, %f27;
	ld.shared.f32 	%f31, [%r8+28];
	ld.shared.f32 	%f32, [%r9+896];
	fma.rn.f32 	%f33, %f31, %f32, %f30;
	ld.shared.f32 	%f34, [%r8+32];
	ld.shared.f32 	%f35, [%r9+1024];
	fma.rn.f32 	%f36, %f34, %f35, %f33;
	ld.shared.f32 	%f37, [%r8+36];
	ld.shared.f32 	%f38, [%r9+1152];
	fma.rn.f32 	%f39, %f37, %f38, %f36;
	ld.shared.f32 	%f40, [%r8+40];
	ld.shared.f32 	%f41, [%r9+1280];
	fma.rn.f32 	%f42, %f40, %f41, %f39;
	ld.shared.f32 	%f43, [%r8+44];
	ld.shared.f32 	%f44, [%r9+1408];
	fma.rn.f32 	%f45, %f43, %f44, %f42;
	ld.shared.f32 	%f46, [%r8+48];
	ld.shared.f32 	%f47, [%r9+1536];
	fma.rn.f32 	%f48, %f46, %f47, %f45;
	ld.shared.f32 	%f49, [%r8+52];
	ld.shared.f32 	%f50, [%r9+1664];
	fma.rn.f32 	%f51, %f49, %f50, %f48;
	ld.shared.f32 	%f52, [%r8+56];
	ld.shared.f32 	%f53, [%r9+1792];
	fma.rn.f32 	%f54, %f52, %f53, %f51;
	ld.shared.f32 	%f55, [%r8+60];
	ld.shared.f32 	%f56, [%r9+1920];
	fma.rn.f32 	%f57, %f55, %f56, %f54;
	ld.shared.f32 	%f58, [%r8+64];
	ld.shared.f32 	%f59, [%r9+2048];
	fma.rn.f32 	%f60, %f58, %f59, %f57;
	ld.shared.f32 	%f61, [%r8+68];
	ld.shared.f32 	%f62, [%r9+2176];
	fma.rn.f32 	%f63, %f61, %f62, %f60;
	ld.shared.f32 	%f64, [%r8+72];
	ld.shared.f32 	%f65, [%r9+2304];
	fma.rn.f32 	%f66, %f64, %f65, %f63;
	ld.shared.f32 	%f67, [%r8+76];
	ld.shared.f32 	%f68, [%r9+2432];
	fma.rn.f32 	%f69, %f67, %f68, %f66;
	ld.shared.f32 	%f70, [%r8+80];
	ld.shared.f32 	%f71, [%r9+2560];
	fma.rn.f32 	%f72, %f70, %f71, %f69;
	ld.shared.f32 	%f73, [%r8+84];
	ld.shared.f32 	%f74, [%r9+2688];
	fma.rn.f32 	%f75, %f73, %f74, %f72;
	ld.shared.f32 	%f76, [%r8+88];
	ld.shared.f32 	%f77, [%r9+2816];
	fma.rn.f32 	%f78, %f76, %f77, %f75;
	ld.shared.f32 	%f79, [%r8+92];
	ld.shared.f32 	%f80, [%r9+2944];
	fma.rn.f32 	%f81, %f79, %f80, %f78;
	ld.shared.f32 	%f82, [%r8+96];
	ld.shared.f32 	%f83, [%r9+3072];
	fma.rn.f32 	%f84, %f82, %f83, %f81;
	ld.shared.f32 	%f85, [%r8+100];
	ld.shared.f32 	%f86, [%r9+3200];
	fma.rn.f32 	%f87, %f85, %f86, %f84;
	ld.shared.f32 	%f88, [%r8+104];
	ld.shared.f32 	%f89, [%r9+3328];
	fma.rn.f32 	%f90, %f88, %f89, %f87;
	ld.shared.f32 	%f91, [%r8+108];
	ld.shared.f32 	%f92, [%r9+3456];
	fma.rn.f32 	%f93, %f91, %f92, %f90;
	ld.shared.f32 	%f94, [%r8+112];
	ld.shared.f32 	%f95, [%r9+3584];
	fma.rn.f32 	%f96, %f94, %f95, %f93;
	ld.shared.f32 	%f97, [%r8+116];
	ld.shared.f32 	%f98, [%r9+3712];
	fma.rn.f32 	%f99, %f97, %f98, %f96;
	ld.shared.f32 	%f100, [%r8+120];
	ld.shared.f32 	%f101, [%r9+3840];
	fma.rn.f32 	%f102, %f100, %f101, %f99;
	ld.shared.f32 	%f103, [%r8+124];
	ld.shared.f32 	%f104, [%r9+3968];
	fma.rn.f32 	%f109, %f103, %f104, %f102;
	bar.sync 	0;
	add.s32 	%r31, %r31, 32;
	add.s64 	%rd26, %rd26, 128;
	add.s64 	%rd25, %rd25, %rd3;
	setp.lt.s32 	%p2, %r31, %r13;
	@%p2 bra 	$L__BB0_2;
$L__BB0_3:
	shl.b32 	%r28, %r1, 5;
	mad.lo.s32 	%r29, %r12, %r5, %r28;
	cvt.u64.u32 	%rd19, %r29;
	cvta.to.global.u64 	%rd20, %rd10;
	mad.lo.s32 	%r30, %r12, %r4, %r3;
	cvt.u64.u32 	%rd21, %r30;
	add.s64 	%rd22, %rd19, %rd21;
	shl.b64 	%rd23, %rd22, 2;
	add.s64 	%rd24, %rd20, %rd23;
	ld.global.f32 	%f105, [%rd24];
	mul.f32 	%f106, %f5, %f105;
	fma.rn.f32 	%f107, %f4, %f109, %f106;
	st.global.f32 	[%rd24], %f107;
	ret;

}


// ===== COMPILED SASS (sm_100) =====

	.target	sm_100

	.elftype	@"ET_EXEC"


//--------------------- .note.nv.tkinfo           --------------------------
	.section	.note.nv.tkinfo,"",@"SHT_NOTE"
	.sectionflags	@"SHF_NOTE_NV_TKINFO"
	.tkinfo
        /*0018*/ 	.word	0x00000002
        /*0030*/ 	.string	""
        /*0030*/ 	.string	"ptxas"
        /*0030*/ 	.string	"Cuda compilation tools, release 13.0, V13.0.88"
        /*0030*/ 	.string	"Build cuda_13.0.r13.0/compiler.36424714_0"
        /*0030*/ 	.string	"-arch sm_100 -m 64 "



//--------------------- .note.nv.cuinfo           --------------------------
	.section	.note.nv.cuinfo,"",@"SHT_NOTE"
	.sectionflags	@"SHF_NOTE_NV_CUINFO"
        /*0018*/ 	.short	0x0002
        /*001a*/ 	.short	0x0064
        /*001c*/ 	.short	0x0082
	.zero		2


//--------------------- .nv.info                  --------------------------
	.section	.nv.info,"",@"SHT_CUDA_INFO"
	.align	4


	//----- nvinfo : EIATTR_REGCOUNT
	.align		4
        /*0000*/ 	.byte	0x04, 0x2f
        /*0002*/ 	.short	(.L_1 - .L_0)
	.align		4
.L_0:
        /*0004*/ 	.word	index@(_Z25sgemm_shared_memory_blockiiifPKfS0_fPf)
        /*0008*/ 	.word	0x00000020


	//----- nvinfo : EIATTR_FRAME_SIZE
	.align		4
.L_1:
        /*000c*/ 	.byte	0x04, 0x11
        /*000e*/ 	.short	(.L_3 - .L_2)
	.align		4
.L_2:
        /*0010*/ 	.word	index@(_Z25sgemm_shared_memory_blockiiifPKfS0_fPf)
        /*0014*/ 	.word	0x00000000


	//----- nvinfo : EIATTR_MIN_STACK_SIZE
	.align		4
.L_3:
        /*0018*/ 	.byte	0x04, 0x12
        /*001a*/ 	.short	(.L_5 - .L_4)
	.align		4
.L_4:
        /*001c*/ 	.word	index@(_Z25sgemm_shared_memory_blockiiifPKfS0_fPf)
        /*0020*/ 	.word	0x00000000
.L_5:


//--------------------- .nv.compat                --------------------------
	.section	.nv.compat,"",@"SHT_CUDA_COMPAT_INFO"
	.align	4
        /*0000*/ 	.byte	0x02, 0x09, 0x00, 0x00, 0x02, 0x02, 0x01, 0x00, 0x02, 0x05, 0x05, 0x00, 0x03, 0x07, 0x01, 0x01
        /*0010*/ 	.byte	0x02, 0x03, 0x00, 0x00, 0x02, 0x06, 0x01, 0x00, 0x04, 0x0b, 0x08, 0x00, 0x09, 0x00, 0x00, 0x00
        /*0020*/ 	.byte	0x00, 0x00, 0x00, 0x00


//--------------------- .nv.info._Z25sgemm_shared_memory_blockiiifPKfS0_fPf --------------------------
	.section	.nv.info._Z25sgemm_shared_memory_blockiiifPKfS0_fPf,"",@"SHT_CUDA_INFO"
	.sectionflags	@""
	.align	4


	//----- nvinfo : EIATTR_CUDA_API_VERSION
	.align		4
        /*0000*/ 	.byte	0x04, 0x37
        /*0002*/ 	.short	(.L_7 - .L_6)
.L_6:
        /*0004*/ 	.word	0x00000082


	//----- nvinfo : EIATTR_KPARAM_INFO
	.align		4
.L_7:
        /*0008*/ 	.byte	0x04, 0x17
        /*000a*/ 	.short	(.L_9 - .L_8)
.L_8:
        /*000c*/ 	.word	0x00000000
        /*0010*/ 	.short	0x0007
        /*0012*/ 	.short	0x0028
        /*0014*/ 	.byte	0x00, 0xf5, 0x21, 0x00


	//----- nvinfo : EIATTR_KPARAM_INFO
	.align		4
.L_9:
        /*0018*/ 	.byte	0x04, 0x17
        /*001a*/ 	.short	(.L_11 - .L_10)
.L_10:
        /*001c*/ 	.word	0x00000000
        /*0020*/ 	.short	0x0006
        /*0022*/ 	.short	0x0020
        /*0024*/ 	.byte	0x00, 0xf0, 0x11, 0x00


	//----- nvinfo : EIATTR_KPARAM_INFO
	.align		4
.L_11:
        /*0028*/ 	.byte	0x04, 0x17
        /*002a*/ 	.short	(.L_13 - .L_12)
.L_12:
        /*002c*/ 	.word	0x00000000
        /*0030*/ 	.short	0x0005
        /*0032*/ 	.short	0x0018
        /*0034*/ 	.byte	0x00, 0xf5, 0x21, 0x00


	//----- nvinfo : EIATTR_KPARAM_INFO
	.align		4
.L_13:
        /*0038*/ 	.byte	0x04, 0x17
        /*003a*/ 	.short	(.L_15 - .L_14)
.L_14:
        /*003c*/ 	.word	0x00000000
        /*0040*/ 	.short	0x0004
        /*0042*/ 	.short	0x0010
        /*0044*/ 	.byte	0x00, 0xf5, 0x21, 0x00


	//----- nvinfo : EIATTR_KPARAM_INFO
	.align		4
.L_15:
        /*0048*/ 	.byte	0x04, 0x17
        /*004a*/ 	.short	(.L_17 - .L_16)
.L_16:
        /*004c*/ 	.word	0x00000000
        /*0050*/ 	.short	0x0003
        /*0052*/ 	.short	0x000c
        /*0054*/ 	.byte	0x00, 0xf0, 0x11, 0x00


	//----- nvinfo : EIATTR_KPARAM_INFO
	.align		4
.L_17:
        /*0058*/ 	.byte	0x04, 0x17
        /*005a*/ 	.short	(.L_19 - .L_18)
.L_18:
        /*005c*/ 	.word	0x00000000
        /*0060*/ 	.short	0x0002
        /*0062*/ 	.short	0x0008
        /*0064*/ 	.byte	0x00, 0xf0, 0x11, 0x00


	//----- nvinfo : EIATTR_KPARAM_INFO
	.align		4
.L_19:
        /*0068*/ 	.byte	0x04, 0x17
        /*006a*/ 	.short	(.L_21 - .L_20)
.L_20:
        /*006c*/ 	.word	0x00000000
        /*0070*/ 	.short	0x0001
        /*0072*/ 	.short	0x0004
        /*0074*/ 	.byte	0x00, 0xf0, 0x11, 0x00


	//----- nvinfo : EIATTR_KPARAM_INFO
	.align		4
.L_21:
        /*0078*/ 	.byte	0x04, 0x17
        /*007a*/ 	.short	(.L_23 - .L_22)
.L_22:
        /*007c*/ 	.word	0x00000000
        /*0080*/ 	.short	0x0000
        /*0082*/ 	.short	0x0000
        /*0084*/ 	.byte	0x00, 0xf0, 0x11, 0x00


	//----- nvinfo : EIATTR_SPARSE_MMA_MASK
	.align		4
.L_23:
        /*0088*/ 	.byte	0x03, 0x50
        /*008a*/ 	.short	0x0000


	//----- nvinfo : EIATTR_MAXREG_COUNT
	.align		4
        /*008c*/ 	.byte	0x03, 0x1b
        /*008e*/ 	.short	0x00ff


	//----- nvinfo : EIATTR_NUM_BARRIERS
	.align		4
        /*0090*/ 	.byte	0x02, 0x4c
        /*0092*/ 	.byte	0x01
	.zero		1


	//----- nvinfo : EIATTR_MERCURY_ISA_VERSION
	.align		4
        /*0094*/ 	.byte	0x03, 0x5f
        /*0096*/ 	.short	0x0101


	//----- nvinfo : EIATTR_VRC_CTA_INIT_COUNT
	.align		4
        /*0098*/ 	.byte	0x02, 0x4a
	.zero		1
	.zero		1


	//----- nvinfo : EIATTR_EXIT_INSTR_OFFSETS
	.align		4
        /*009c*/ 	.byte	0x04, 0x1c
        /*009e*/ 	.short	(.L_25 - .L_24)


	//   ....[0]....
.L_24:
        /*00a0*/ 	.word	0x000008d0


	//----- nvinfo : EIATTR_CBANK_PARAM_SIZE
	.align		4
.L_25:
        /*00a4*/ 	.byte	0x03, 0x19
        /*00a6*/ 	.short	0x0030


	//----- nvinfo : EIATTR_PARAM_CBANK
	.align		4
        /*00a8*/ 	.byte	0x04, 0x0a
        /*00aa*/ 	.short	(.L_27 - .L_26)
	.align		4
.L_26:
        /*00ac*/ 	.word	index@(.nv.constant0._Z25sgemm_shared_memory_blockiiifPKfS0_fPf)
        /*00b0*/ 	.short	0x0380
        /*00b2*/ 	.short	0x0030


	//----- nvinfo : EIATTR_SW_WAR
	.align		4
.L_27:
        /*00b4*/ 	.byte	0x04, 0x36
        /*00b6*/ 	.short	(.L_29 - .L_28)
.L_28:
        /*00b8*/ 	.word	0x00000008
.L_29:


//--------------------- .nv.callgraph             --------------------------
	.section	.nv.callgraph,"",@"SHT_CUDA_CALLGRAPH"
	.align	4
	.sectionentsize	8
	.align		4
        /*0000*/ 	.word	0x00000000
	.align		4
        /*0004*/ 	.word	0xffffffff
	.align		4
        /*0008*/ 	.word	0x00000000
	.align		4
        /*000c*/ 	.word	0xfffffffe
	.align		4
        /*0010*/ 	.word	0x00000000
	.align		4
        /*0014*/ 	.word	0xfffffffd
	.align		4
        /*0018*/ 	.word	0x00000000
	.align		4
        /*001c*/ 	.word	0xfffffffc


//--------------------- .text._Z25sgemm_shared_memory_blockiiifPKfS0_fPf --------------------------
	.section	.text._Z25sgemm_shared_memory_blockiiifPKfS0_fPf,"ax",@progbits
	.align	128
        .global         _Z25sgemm_shared_memory_blockiiifPKfS0_fPf
        .type           _Z25sgemm_shared_memory_blockiiifPKfS0_fPf,@function
        .size           _Z25sgemm_shared_memory_blockiiifPKfS0_fPf,(.L_x_3 - _Z25sgemm_shared_memory_blockiiifPKfS0_fPf)
        .other          _Z25sgemm_shared_memory_blockiiifPKfS0_fPf,@"STO_CUDA_ENTRY STV_DEFAULT"
_Z25sgemm_shared_memory_blockiiifPKfS0_fPf:
.text._Z25sgemm_shared_memory_blockiiifPKfS0_fPf:
[----:B------:R-:W-:Y:S08]  /*0000*/  LDC R1, c[0x0][0x37c] ;  /* 0x0000df00ff017b82 */ /* 0x000ff00000000800 */
[----:B------:R-:W0:Y:S01]  /*0010*/  LDC R0, c[0x0][0x388] ;  /* 0x0000e200ff007b82 */ /* 0x000e220000000800 */
[----:B------:R-:W1:Y:S01]  /*0020*/  S2R R9, SR_TID.X ;  /* 0x0000000000097919 */ /* 0x000e620000002100 */
[----:B------:R-:W2:Y:S01]  /*0030*/  LDCU.64 UR8, c[0x0][0x358] ;  /* 0x00006b00ff0877ac */ /* 0x000ea20008000a00 */
[----:B------:R-:W-:Y:S01]  /*0040*/  HFMA2 R11, -RZ, RZ, 0, 0 ;  /* 0x00000000ff0b7431 */ /* 0x000fe200000001ff */
[----:B------:R-:W3:Y:S04]  /*0050*/  S2R R2, SR_CTAID.Y ;  /* 0x0000000000027919 */ /* 0x000ee80000002600 */
[----:B------:R-:W4:Y:S01]  /*0060*/  S2UR UR5, SR_CTAID.X ;  /* 0x00000000000579c3 */ /* 0x000f220000002500 */
[----:B0-----:R-:W-:Y:S01]  /*0070*/  ISETP.GE.AND P0, PT, R0, 0x1, PT ;  /* 0x000000010000780c */ /* 0x001fe20003f06270 */
[----:B----4-:R-:W-:Y:S01]  /*0080*/  USHF.L.U32 UR5, UR5, 0x5, URZ ;  /* 0x0000000505057899 */ /* 0x010fe200080006ff */
[----:B-1----:R-:W-:-:S02]  /*0090*/  LOP3.LUT R18, R9, 0x1f, RZ, 0xc0, !PT ;  /* 0x0000001f09127812 */ /* 0x002fc400078ec0ff */
[----:B------:R-:W-:-:S09]  /*00a0*/  SHF.R.U32.HI R19, RZ, 0x5, R9 ;  /* 0x00000005ff137819 */ /* 0x000fd20000011609 */
[----:B--23--:R-:W-:Y:S05]  /*00b0*/  @!P0 BRA `(.L_x_0) ;  /* 0x0000000400c88947 */ /* 0x00cfea0003800000 */
[----:B------:R-:W0:Y:S01]  /*00c0*/  LDC R10, c[0x0][0x384] ;  /* 0x0000e100ff0a7b82 */ /* 0x000e220000000800 */
[----:B------:R-:W1:Y:S01]  /*00d0*/  LDCU.128 UR12, c[0x0][0x390] ;  /* 0x00007200ff0c77ac */ /* 0x000e620008000c00 */
[----:B------:R-:W-:Y:S01]  /*00e0*/  IMAD R4, R19, R0, R18 ;  /* 0x0000000013047224 */ /* 0x000fe200078e0212 */
[----:B------:R-:W-:Y:S01]  /*00f0*/  LOP3.LUT R8, R9, 0x3e0, RZ, 0xc0, !PT ;  /* 0x000003e009087812 */ /* 0x000fe200078ec0ff */
[----:B------:R-:W-:Y:S01]  /*0100*/  IMAD R3, R0, UR5, RZ ;  /* 0x0000000500037c24 */ /* 0x000fe2000f8e02ff */
[----:B------:R-:W-:Y:S01]  /*0110*/  UMOV UR4, 0x400 ;  /* 0x0000040000047882 */ /* 0x000fe20000000000 */
[----:B------:R-:W-:Y:S01]  /*0120*/  IMAD.WIDE.U32 R4, R4, 0x4, RZ ;  /* 0x0000000404047825 */ /* 0x000fe200078e00ff */
[----:B------:R-:W-:Y:S01]  /*0130*/  LOP3.LUT R8, R8, 0x1f, R9, 0xf8, !PT ;  /* 0x0000001f08087812 */ /* 0x000fe200078ef809 */
[----:B------:R-:W2:Y:S01]  /*0140*/  S2UR UR6, SR_CgaCtaId ;  /* 0x00000000000679c3 */ /* 0x000ea20000008800 */
[----:B------:R-:W-:Y:S01]  /*0150*/  MOV R11, RZ ;  /* 0x000000ff000b7202 */ /* 0x000fe20000000f00 */
[----:B------:R-:W-:-:S03]  /*0160*/  IMAD.WIDE.U32 R4, R3, 0x4, R4 ;  /* 0x0000000403047825 */ /* 0x000fc600078e0004 */
[----:B-1----:R-:W-:-:S04]  /*0170*/  IADD3 R4, P0, PT, R4, UR12, RZ ;  /* 0x0000000c04047c10 */ /* 0x002fc8000ff1e0ff */
[----:B------:R-:W-:Y:S01]  /*0180*/  IADD3.X R3, PT, PT, R5, UR13, RZ, P0, !PT ;  /* 0x0000000d05037c10 */ /* 0x000fe200087fe4ff */
[----:B0-----:R-:W-:-:S04]  /*0190*/  IMAD R6, R19, R10, R18 ;  /* 0x0000000a13067224 */ /* 0x001fc800078e0212 */
[----:B------:R-:W-:Y:S01]  /*01a0*/  IMAD.WIDE.U32 R6, R6, 0x4, RZ ;  /* 0x0000000406067825 */ /* 0x000fe200078e00ff */
[----:B--2---:R-:W-:-:S03]  /*01b0*/  ULEA UR7, UR6, UR4, 0x18 ;  /* 0x0000000406077291 */ /* 0x004fc6000f8ec0ff */
[----:B------:R-:W-:Y:S01]  /*01c0*/  IMAD.WIDE.U32 R6, R2, 0x80, R6 ;  /* 0x0000008002067825 */ /* 0x000fe200078e0006 */
[----:B------:R-:W-:Y:S02]  /*01d0*/  UIADD3 UR4, UPT, UPT, UR4, 0x1000, URZ ;  /* 0x0000100004047890 */ /* 0x000fe4000fffe0ff */
[----:B------:R-:W-:Y:S02]  /*01e0*/  LEA R17, R8, UR7, 0x2 ;  /* 0x0000000708117c11 */ /* 0x000fe4000f8e10ff */
[----:B------:R-:W-:Y:S01]  /*01f0*/  ULEA UR4, UR6, UR4, 0x18 ;  /* 0x0000000406047291 */ /* 0x000fe2000f8ec0ff */
[----:B------:R-:W-:Y:S02]  /*0200*/  IADD3 R20, P0, PT, R6, UR14, RZ ;  /* 0x0000000e06147c10 */ /* 0x000fe4000ff1e0ff */
[----:B------:R-:W-:Y:S02]  /*0210*/  SHF.L.U32 R6, R9, 0x2, RZ ;  /* 0x0000000209067819 */ /* 0x000fe400000006ff */
[----:B------:R-:W-:-:S02]  /*0220*/  IADD3.X R21, PT, PT, R7, UR15, RZ, P0, !PT ;  /* 0x0000000f07157c10 */ /* 0x000fc400087fe4ff */
[----:B------:R-:W-:Y:S02]  /*0230*/  LOP3.LUT R6, R6, 0xf80, RZ, 0xc0, !PT ;  /* 0x00000f8006067812 */ /* 0x000fe400078ec0ff */
[----:B------:R-:W-:Y:S02]  /*0240*/  SHF.L.U32 R7, R10, 0x5, RZ ;  /* 0x000000050a077819 */ /* 0x000fe400000006ff */
[----:B------:R-:W-:Y:S02]  /*0250*/  LEA R16, R8, UR4, 0x2 ;  /* 0x0000000408107c11 */ /* 0x000fe4000f8e10ff */
[----:B------:R-:W-:Y:S01]  /*0260*/  LEA R5, R18, UR4, 0x2 ;  /* 0x0000000412057c11 */ /* 0x000fe2000f8e10ff */
[----:B------:R-:W-:-:S06]  /*0270*/  UMOV UR4, URZ ;  /* 0x000000ff00047c82 */ /* 0x000fcc0008000000 */
.L_x_1:
[----:B------:R-:W-:Y:S01]  /*0280*/  MOV R8, R4 ;  /* 0x0000000400087202 */ /* 0x000fe20000000f00 */
[----:B------:R-:W2:Y:S01]  /*0290*/  LDG.E R27, desc[UR8][R20.64] ;  /* 0x00000008141b7981 */ /* 0x000ea2000c1e1900 */
[----:B------:R-:W-:-:S05]  /*02a0*/  MOV R9, R3 ;  /* 0x0000000300097202 */ /* 0x000fca0000000f00 */
[----:B------:R-:W3:Y:S04]  /*02b0*/  LDG.E R22, desc[UR8][R8.64] ;  /* 0x0000000808167981 */ /* 0x000ee8000c1e1900 */
[----:B---3--:R-:W-:Y:S04]  /*02c0*/  STS [R17], R22 ;  /* 0x0000001611007388 */ /* 0x008fe80000000800 */
[----:B--2---:R-:W-:Y:S01]  /*02d0*/  STS [R16], R27 ;  /* 0x0000001b10007388 */ /* 0x004fe20000000800 */
[----:B------:R-:W-:Y:S06]  /*02e0*/  BAR.SYNC.DEFER_BLOCKING 0x0 ;  /* 0x0000000000007b1d */ /* 0x000fec0000010000 */
[----:B------:R-:W-:Y:S04]  /*02f0*/  LDS R10, [R5] ;  /* 0x00000000050a7984 */ /* 0x000fe80000000800 */
[----:B------:R-:W0:Y:S04]  /*0300*/  LDS.128 R12, [R6+UR7] ;  /* 0x00000007060c7984 */ /* 0x000e280008000c00 */
[----:B------:R-:W1:Y:S04]  /*0310*/  LDS R29, [R5+0x80] ;  /* 0x00008000051d7984 */ /* 0x000e680000000800 */
[----:B------:R-:W2:Y:S04]  /*0320*/  LDS R23, [R5+0x100] ;  /* 0x0001000005177984 */ /* 0x000ea80000000800 */
[----:B------:R-:W3:Y:S04]  /*0330*/  LDS R24, [R5+0x180] ;  /* 0x0001800005187984 */ /* 0x000ee80000000800 */
[----:B------:R-:W-:Y:S04]  /*0340*/  LDS R25, [R5+0x200] ;  /* 0x0002000005197984 */ /* 0x000fe80000000800 */
[----:B------:R-:W-:Y:S04]  /*0350*/  LDS R22, [R5+0x280] ;  /* 0x0002800005167984 */ /* 0x000fe80000000800 */
[----:B------:R-:W-:Y:S01]  /*0360*/  LDS R26, [R5+0xb80] ;  /* 0x000b8000051a7984 */ /* 0x000fe20000000800 */
[----:B0-----:R-:W-:-:S03]  /*0370*/  FFMA R12, R12, R10, R11 ;  /* 0x0000000a0c0c7223 */ /* 0x001fc6000000000b */
[----:B------:R-:W0:Y:S01]  /*0380*/  LDS.128 R8, [R6+UR7+0x10] ;  /* 0x0000100706087984 */ /* 0x000e220008000c00 */
[----:B-1----:R-:W-:-:S04]  /*0390*/  FFMA R12, R29, R13, R12 ;  /* 0x0000000d1d0c7223 */ /* 0x002fc8000000000c */
[----:B--2---:R-:W-:Y:S02]  /*03a0*/  FFMA R13, R23, R14, R12 ;  /* 0x0000000e170d7223 */ /* 0x004fe4000000000c */
[----:B------:R-:W1:Y:S02]  /*03b0*/  LDS R23, [R5+0x300] ;  /* 0x0003000005177984 */ /* 0x000e640000000800 */
[----:B---3--:R-:W-:Y:S02]  /*03c0*/  FFMA R13, R24, R15, R13 ;  /* 0x0000000f180d7223 */ /* 0x008fe4000000000d */
[----:B------:R-:W2:Y:S02]  /*03d0*/  LDS R24, [R5+0x380] ;  /* 0x0003800005187984 */ /* 0x000ea40000000800 */
[----:B0-----:R-:W-:Y:S02]  /*03e0*/  FFMA R27, R8, R25, R13 ;  /* 0x00000019081b7223 */ /* 0x001fe4000000000d */
[----:B------:R-:W-:Y:S04]  /*03f0*/  LDS R25, [R5+0x400] ;  /* 0x0004000005197984 */ /* 0x000fe80000000800 */
[----:B------:R-:W0:Y:S01]  /*0400*/  LDS.128 R12, [R6+UR7+0x20] ;  /* 0x00002007060c7984 */ /* 0x000e220008000c00 */
[----:B------:R-:W-:-:S03]  /*0410*/  FFMA R8, R22, R9, R27 ;  /* 0x0000000916087223 */ /* 0x000fc6000000001b */
[----:B------:R-:W3:Y:S01]  /*0420*/  LDS R22, [R5+0x480] ;  /* 0x0004800005167984 */ /* 0x000ee20000000800 */
[----:B-1----:R-:W-:-:S03]  /*0430*/  FFMA R9, R23, R10, R8 ;  /* 0x0000000a17097223 */ /* 0x002fc60000000008 */
[----:B------:R-:W1:Y:S01]  /*0440*/  LDS R23, [R5+0x500] ;  /* 0x0005000005177984 */ /* 0x000e620000000800 */
[----:B--2---:R-:W-:-:S03]  /*0450*/  FFMA R9, R24, R11, R9 ;  /* 0x0000000b18097223 */ /* 0x004fc60000000009 */
[----:B------:R-:W2:Y:S01]  /*0460*/  LDS R24, [R5+0x580] ;  /* 0x0005800005187984 */ /* 0x000ea20000000800 */
[----:B0-----:R-:W-:-:S03]  /*0470*/  FFMA R27, R12, R25, R9 ;  /* 0x000000190c1b7223 */ /* 0x001fc60000000009 */
[----:B------:R-:W-:Y:S04]  /*0480*/  LDS R25, [R5+0x600] ;  /* 0x0006000005197984 */ /* 0x000fe80000000800 */
[----:B------:R-:W0:Y:S01]  /*0490*/  LDS.128 R8, [R6+UR7+0x30] ;  /* 0x0000300706087984 */ /* 0x000e220008000c00 */
[----:B---3--:R-:W-:-:S03]  /*04a0*/  FFMA R12, R22, R13, R27 ;  /* 0x0000000d160c7223 */ /* 0x008fc6000000001b */
        /* <DEDUP_REMOVED lines=22> */
[----:B------:R-:W-:Y:S01]  /*0610*/  LDS R24, [R5+0xc80] ;  /* 0x000c800005187984 */ /* 0x000fe20000000800 */
[----:B0-----:R-:W-:-:S03]  /*0620*/  FFMA R27, R8, R25, R13 ;  /* 0x00000019081b7223 */ /* 0x001fc6000000000d */
[----:B------:R-:W-:Y:S04]  /*0630*/  LDS R25, [R5+0xc00] ;  /* 0x000c000005197984 */ /* 0x000fe80000000800 */
[----:B------:R-:W0:Y:S01]  /*0640*/  LDS.128 R12, [R6+UR7+0x60] ;  /* 0x00006007060c7984 */ /* 0x000e220008000c00 */
[----:B---3--:R-:W-:-:S04]  /*0650*/  FFMA R22, R22, R9, R27 ;  /* 0x0000000916167223 */ /* 0x008fc8000000001b */
[----:B-1----:R-:W-:Y:S02]  /*0660*/  FFMA R9, R23, R10, R22 ;  /* 0x0000000a17097223 */ /* 0x002fe40000000016 */
[----:B------:R-:W1:Y:S02]  /*0670*/  LDS R23, [R5+0xd00] ;  /* 0x000d000005177984 */ /* 0x000e640000000800 */
[----:B------:R-:W-:Y:S02]  /*0680*/  FFMA R9, R26, R11, R9 ;  /* 0x0000000b1a097223 */ /* 0x000fe40000000009 */
[----:B------:R-:W2:Y:S02]  /*0690*/  LDS R22, [R5+0xd80] ;  /* 0x000d800005167984 */ /* 0x000ea40000000800 */
[----:B0-----:R-:W-:Y:S02]  /*06a0*/  FFMA R27, R12, R25, R9 ;  /* 0x000000190c1b7223 */ /* 0x001fe40000000009 */
[----:B------:R-:W-:Y:S04]  /*06b0*/  LDS R25, [R5+0xe00] ;  /* 0x000e000005197984 */ /* 0x000fe80000000800 */
[----:B------:R-:W0:Y:S01]  /*06c0*/  LDS.128 R8, [R6+UR7+0x70] ;  /* 0x0000700706087984 */ /* 0x000e220008000c00 */
[----:B------:R-:W-:-:S03]  /*06d0*/  FFMA R24, R24, R13, R27 ;  /* 0x0000000d18187223 */ /* 0x000fc6000000001b */
[----:B------:R-:W3:Y:S04]  /*06e0*/  LDS R27, [R5+0xe80] ;  /* 0x000e8000051b7984 */ /* 0x000ee80000000800 */
[----:B------:R-:W4:Y:S04]  /*06f0*/  LDS R13, [R5+0xf00] ;  /* 0x000f0000050d7984 */ /* 0x000f280000000800 */
[----:B------:R-:W5:Y:S01]  /*0700*/  LDS R12, [R5+0xf80] ;  /* 0x000f8000050c7984 */ /* 0x000f620000000800 */
[----:B------:R-:W-:Y:S01]  /*0710*/  UIADD3 UR4, UPT, UPT, UR4, 0x20, URZ ;  /* 0x0000002004047890 */ /* 0x000fe2000fffe0ff */
[----:B-1----:R-:W-:-:S04]  /*0720*/  FFMA R23, R23, R14, R24 ;  /* 0x0000000e17177223 */ /* 0x002fc80000000018 */
[----:B--2---:R-:W-:Y:S01]  /*0730*/  FFMA R15, R22, R15, R23 ;  /* 0x0000000f160f7223 */ /* 0x004fe20000000017 */
[----:B------:R-:W-:Y:S01]  /*0740*/  BAR.SYNC.DEFER_BLOCKING 0x0 ;  /* 0x0000000000007b1d */ /* 0x000fe20000010000 */
[----:B------:R-:W-:Y:S02]  /*0750*/  ISETP.LE.AND P0, PT, R0, UR4, PT ;  /* 0x0000000400007c0c */ /* 0x000fe4000bf03270 */
[----:B------:R-:W-:Y:S01]  /*0760*/  IADD3 R4, P1, PT, R4, 0x80, RZ ;  /* 0x0000008004047810 */ /* 0x000fe20007f3e0ff */
[----:B------:R-:W-:-:S03]  /*0770*/  IMAD.WIDE R20, R7, 0x4, R20 ;  /* 0x0000000407147825 */ /* 0x000fc600078e0214 */
[----:B------:R-:W-:Y:S01]  /*0780*/  IADD3.X R3, PT, PT, RZ, R3, RZ, P1, !PT ;  /* 0x00000003ff037210 */ /* 0x000fe20000ffe4ff */
[----:B0-----:R-:W-:-:S04]  /*0790*/  FFMA R8, R8, R25, R15 ;  /* 0x0000001908087223 */ /* 0x001fc8000000000f */
[----:B---3--:R-:W-:-:S04]  /*07a0*/  FFMA R8, R27, R9, R8 ;  /* 0x000000091b087223 */ /* 0x008fc80000000008 */
[----:B----4-:R-:W-:-:S04]  /*07b0*/  FFMA R13, R13, R10, R8 ;  /* 0x0000000a0d0d7223 */ /* 0x010fc80000000008 */
[----:B-----5:R-:W-:Y:S01]  /*07c0*/  FFMA R11, R12, R11, R13 ;  /* 0x0000000b0c0b7223 */ /* 0x020fe2000000000d */
[----:B------:R-:W-:Y:S06]  /*07d0*/  @!P0 BRA `(.L_x_1) ;  /* 0xfffffff800a88947 */ /* 0x000fec000383ffff */
.L_x_0:
[----:B------:R-:W0:Y:S01]  /*07e0*/  LDC R3, c[0x0][0x384] ;  /* 0x0000e100ff037b82 */ /* 0x000e220000000800 */
[----:B------:R-:W1:Y:S01]  /*07f0*/  LDCU.64 UR6, c[0x0][0x3a8] ;  /* 0x00007500ff0677ac */ /* 0x000e620008000a00 */
[----:B------:R-:W-:Y:S01]  /*0800*/  SHF.L.U32 R2, R2, 0x5, RZ ;  /* 0x0000000502027819 */ /* 0x000fe200000006ff */
[----:B------:R-:W2:Y:S01]  /*0810*/  LDCU UR4, c[0x0][0x3a0] ;  /* 0x00007400ff0477ac */ /* 0x000ea20008000800 */
[----:B0-----:R-:W-:-:S03]  /*0820*/  IMAD R19, R19, R3, R18 ;  /* 0x0000000313137224 */ /* 0x001fc600078e0212 */
[----:B------:R-:W-:Y:S01]  /*0830*/  IMAD R2, R3, UR5, R2 ;  /* 0x0000000503027c24 */ /* 0x000fe2000f8e0202 */
[----:B------:R-:W0:Y:S04]  /*0840*/  LDCU UR5, c[0x0][0x38c] ;  /* 0x00007180ff0577ac */ /* 0x000e280008000800 */
[----:B------:R-:W-:-:S04]  /*0850*/  IADD3 R0, P0, PT, R19, R2, RZ ;  /* 0x0000000213007210 */ /* 0x000fc80007f1e0ff */
[----:B------:R-:W-:Y:S02]  /*0860*/  IADD3.X R3, PT, PT, RZ, RZ, RZ, P0, !PT ;  /* 0x000000ffff037210 */ /* 0x000fe400007fe4ff */
[----:B-1----:R-:W-:-:S04]  /*0870*/  LEA R2, P0, R0, UR6, 0x2 ;  /* 0x0000000600027c11 */ /* 0x002fc8000f8010ff */
[----:B------:R-:W-:-:S05]  /*0880*/  LEA.HI.X R3, R0, UR7, R3, 0x2, P0 ;  /* 0x0000000700037c11 */ /* 0x000fca00080f1403 */
[----:B------:R-:W2:Y:S02]  /*0890*/  LDG.E R0, desc[UR8][R2.64] ;  /* 0x0000000802007981 */ /* 0x000ea4000c1e1900 */
[----:B--2---:R-:W-:-:S04]  /*08a0*/  FMUL R0, R0, UR4 ;  /* 0x0000000400007c20 */ /* 0x004fc80008400000 */
[----:B0-----:R-:W-:-:S05]  /*08b0*/  FFMA R11, R11, UR5, R0 ;  /* 0x000000050b0b7c23 */ /* 0x001fca0008000000 */
[----:B------:R-:W-:Y:S01]  /*08c0*/  STG.E desc[UR8][R2.64], R11 ;  /* 0x0000000b02007986 */ /* 0x000fe2000c101908 */
[----:B------:R-:W-:Y:S05]  /*08d0*/  EXIT ;  /* 0x000000000000794d */ /* 0x000fea0003800000 */
.L_x_2:
[----:B------:R-:W-:-:S00]  /*08e0*/  BRA `(.L_x_2) ;  /* 0xfffffffc00fc7947 */ /* 0x000fc0000383ffff */
[----:B------:R-:W-:-:S00]  /*08f0*/  NOP ;  /* 0x0000000000007918 */ /* 0x000fc00000000000 */
        /* <DEDUP_REMOVED lines=8> */
.L_x_3:


//--------------------- .nv.shared._Z25sgemm_shared_memory_blockiiifPKfS0_fPf --------------------------
	.section	.nv.shared._Z25sgemm_shared_memory_blockiiifPKfS0_fPf,"aw",@nobits
	.sectionflags	@""
	.align	4
.nv.shared._Z25sgemm_shared_memory_blockiiifPKfS0_fPf:
	.zero		9216


//--------------------- .nv.shared.reserved.0     --------------------------
	.section	.nv.shared.reserved.0,"aw",@nobits
	.weak		__nv_reservedSMEM_offset_0_alias
	.size		__nv_reservedSMEM_offset_0_alias, 0, 64
	.other		__nv_reservedSMEM_offset_0_alias,@"STO_CUDA_RESERVED_SHARED STV_DEFAULT"
__nv_reservedSMEM_offset_0_alias:
	.zero		0
	.zero		64


//--------------------- .nv.constant0._Z25sgemm_shared_memory_blockiiifPKfS0_fPf --------------------------
	.section	.nv.constant0._Z25sgemm_shared_memory_blockiiifPKfS0_fPf,"a",@progbits
	.sectionflags	@""
	.align	4
.nv.constant0._Z25sgemm_shared_memory_blockiiifPKfS0_fPf:
	.zero		944


//--------------------- SYMBOLS --------------------------

	.type		.nv.reservedSmem.offset0,@object
	.size		.nv.reservedSmem.offset0,0x4
	.type		.nv.reservedSmem.cap,@object
	.size		.nv.reservedSmem.cap,0x4
